//
// Generated by NVIDIA NVVM Compiler
//
// Compiler Build ID: CL-36424714
// Cuda compilation tools, release 13.0, V13.0.88
// Based on NVVM 20.0.0
//

.version 9.0
.target sm_100
.address_size 64

	// .globl	_Z11sine_kernelPfS_i
.global .align 4 .b8 __cudart_i2opi_f[24] = {65, 144, 67, 60, 153, 149, 98, 219, 192, 221, 52, 245, 209, 87, 39, 252, 41, 21, 68, 78, 110, 131, 249, 162};

.visible .entry _Z11sine_kernelPfS_i(
	.param .u64 .ptr .align 1 _Z11sine_kernelPfS_i_param_0,
	.param .u64 .ptr .align 1 _Z11sine_kernelPfS_i_param_1,
	.param .u32 _Z11sine_kernelPfS_i_param_2
)
{
	.local .align 4 .b8 	__local_depot0[28];
	.reg .b64 	%SP;
	.reg .b64 	%SPL;
	.reg .pred 	%p<10>;
	.reg .b32 	%r<45>;
	.reg .b32 	%f<28>;
	.reg .b64 	%rd<29>;
	.reg .b64 	%fd<3>;

	mov.u64 	%SPL, __local_depot0;
	ld.param.u64 	%rd9, [_Z11sine_kernelPfS_i_param_0];
	ld.param.u64 	%rd10, [_Z11sine_kernelPfS_i_param_1];
	ld.param.u32 	%r16, [_Z11sine_kernelPfS_i_param_2];
	add.u64 	%rd1, %SPL, 0;
	mov.u32 	%r17, %tid.x;
	mov.u32 	%r18, %ctaid.x;
	mov.u32 	%r19, %ntid.x;
	mad.lo.s32 	%r1, %r18, %r19, %r17;
	setp.ge.s32 	%p1, %r1, %r16;
	@%p1 bra 	$L__BB0_10;
	cvta.to.global.u64 	%rd12, %rd9;
	mul.wide.s32 	%rd13, %r1, 4;
	add.s64 	%rd14, %rd12, %rd13;
	ld.global.f32 	%f1, [%rd14];
	mul.f32 	%f7, %f1, 0f3F22F983;
	cvt.rni.s32.f32 	%r44, %f7;
	cvt.rn.f32.s32 	%f8, %r44;
	fma.rn.f32 	%f9, %f8, 0fBFC90FDA, %f1;
	fma.rn.f32 	%f10, %f8, 0fB3A22168, %f9;
	fma.rn.f32 	%f27, %f8, 0fA7C234C5, %f10;
	abs.f32 	%f3, %f1;
	setp.ltu.f32 	%p2, %f3, 0f47CE4780;
	@%p2 bra 	$L__BB0_9;
	setp.neu.f32 	%p3, %f3, 0f7F800000;
	@%p3 bra 	$L__BB0_4;
	mov.f32 	%f13, 0f00000000;
	mul.rn.f32 	%f27, %f1, %f13;
	mov.b32 	%r44, 0;
	bra.uni 	$L__BB0_9;
$L__BB0_4:
	mov.b32 	%r3, %f1;
	shl.b32 	%r21, %r3, 8;
	or.b32  	%r4, %r21, -2147483648;
	mov.b64 	%rd28, 0;
	mov.b32 	%r41, 0;
	mov.u64 	%rd26, __cudart_i2opi_f;
	mov.u64 	%rd27, %rd1;
$L__BB0_5:
	.pragma "nounroll";
	ld.global.nc.u32 	%r22, [%rd26];
	mad.wide.u32 	%rd17, %r22, %r4, %rd28;
	shr.u64 	%rd28, %rd17, 32;
	st.local.u32 	[%rd27], %rd17;
	add.s32 	%r41, %r41, 1;
	add.s64 	%rd27, %rd27, 4;
	add.s64 	%rd26, %rd26, 4;
	setp.ne.s32 	%p4, %r41, 6;
	@%p4 bra 	$L__BB0_5;
	shr.u32 	%r23, %r3, 23;
	st.local.u32 	[%rd1+24], %rd28;
	and.b32  	%r7, %r23, 31;
	and.b32  	%r24, %r23, 224;
	add.s32 	%r25, %r24, -128;
	shr.u32 	%r26, %r25, 5;
	mul.wide.u32 	%rd18, %r26, 4;
	sub.s64 	%rd8, %rd1, %rd18;
	ld.local.u32 	%r42, [%rd8+24];
	ld.local.u32 	%r43, [%rd8+20];
	setp.eq.s32 	%p5, %r7, 0;
	@%p5 bra 	$L__BB0_8;
	shf.l.wrap.b32 	%r42, %r43, %r42, %r7;
	ld.local.u32 	%r27, [%rd8+16];
	shf.l.wrap.b32 	%r43, %r27, %r43, %r7;
$L__BB0_8:
	shr.u32 	%r28, %r42, 30;
	shf.l.wrap.b32 	%r29, %r43, %r42, 2;
	shl.b32 	%r30, %r43, 2;
	shr.u32 	%r31, %r29, 31;
	add.s32 	%r32, %r31, %r28;
	neg.s32 	%r33, %r32;
	setp.lt.s32 	%p6, %r3, 0;
	selp.b32 	%r44, %r33, %r32, %p6;
	xor.b32  	%r34, %r29, %r3;
	shr.s32 	%r35, %r29, 31;
	xor.b32  	%r36, %r35, %r29;
	xor.b32  	%r37, %r35, %r30;
	cvt.u64.u32 	%rd19, %r36;
	shl.b64 	%rd20, %rd19, 32;
	cvt.u64.u32 	%rd21, %r37;
	or.b64  	%rd22, %rd20, %rd21;
	cvt.rn.f64.s64 	%fd1, %rd22;
	mul.f64 	%fd2, %fd1, 0d3BF921FB54442D19;
	cvt.rn.f32.f64 	%f11, %fd2;
	neg.f32 	%f12, %f11;
	setp.lt.s32 	%p7, %r34, 0;
	selp.f32 	%f27, %f12, %f11, %p7;
$L__BB0_9:
	mul.rn.f32 	%f14, %f27, %f27;
	and.b32  	%r39, %r44, 1;
	setp.eq.b32 	%p8, %r39, 1;
	selp.f32 	%f15, 0f3F800000, %f27, %p8;
	fma.rn.f32 	%f16, %f14, %f15, 0f00000000;
	fma.rn.f32 	%f17, %f14, 0f37CBAC00, 0fBAB607ED;
	selp.f32 	%f18, %f17, 0fB94D4153, %p8;
	selp.f32 	%f19, 0f3D2AAABB, 0f3C0885E4, %p8;
	fma.rn.f32 	%f20, %f18, %f14, %f19;
	selp.f32 	%f21, 0fBEFFFFFF, 0fBE2AAAA8, %p8;
	fma.rn.f32 	%f22, %f20, %f14, %f21;
	fma.rn.f32 	%f23, %f22, %f16, %f15;
	and.b32  	%r40, %r44, 2;
	setp.eq.s32 	%p9, %r40, 0;
	mov.f32 	%f24, 0f00000000;
	sub.f32 	%f25, %f24, %f23;
	selp.f32 	%f26, %f23, %f25, %p9;
	cvta.to.global.u64 	%rd23, %rd10;
	add.s64 	%rd25, %rd23, %rd13;
	st.global.f32 	[%rd25], %f26;
$L__BB0_10:
	ret;

}


// ===== COMPILED SASS (sm_100) =====

	.target	sm_100

	.elftype	@"ET_EXEC"


//--------------------- .note.nv.tkinfo           --------------------------
	.section	.note.nv.tkinfo,"",@"SHT_NOTE"
	.sectionflags	@"SHF_NOTE_NV_TKINFO"
	.tkinfo
        /*0018*/ 	.word	0x00000002
        /*0030*/ 	.string	""
        /*0030*/ 	.string	"ptxas"
        /*0030*/ 	.string	"Cuda compilation tools, release 13.0, V13.0.88"
        /*0030*/ 	.string	"Build cuda_13.0.r13.0/compiler.36424714_0"
        /*0030*/ 	.string	"-arch sm_100 -m 64 "



//--------------------- .note.nv.cuinfo           --------------------------
	.section	.note.nv.cuinfo,"",@"SHT_NOTE"
	.sectionflags	@"SHF_NOTE_NV_CUINFO"
        /*0018*/ 	.short	0x0002
        /*001a*/ 	.short	0x0064
        /*001c*/ 	.short	0x0082
	.zero		2


//--------------------- .nv.info                  --------------------------
	.section	.nv.info,"",@"SHT_CUDA_INFO"
	.align	4


	//----- nvinfo : EIATTR_REGCOUNT
	.align		4
        /*0000*/ 	.byte	0x04, 0x2f
        /*0002*/ 	.short	(.L_2 - .L_1)
	.align		4
.L_1:
        /*0004*/ 	.word	index@(_Z11sine_kernelPfS_i)
        /*0008*/ 	.word	0x00000012


	//----- nvinfo : EIATTR_FRAME_SIZE
	.align		4
.L_2:
        /*000c*/ 	.byte	0x04, 0x11
        /*000e*/ 	.short	(.L_4 - .L_3)
	.align		4
.L_3:
        /*0010*/ 	.word	index@(_Z11sine_kernelPfS_i)
        /*0014*/ 	.word	0x00000000


	//----- nvinfo : EIATTR_MIN_STACK_SIZE
	.align		4
.L_4:
        /*0018*/ 	.byte	0x04, 0x12
        /*001a*/ 	.short	(.L_6 - .L_5)
	.align		4
.L_5:
        /*001c*/ 	.word	index@(_Z11sine_kernelPfS_i)
        /*0020*/ 	.word	0x00000000
.L_6:


//--------------------- .nv.compat                --------------------------
	.section	.nv.compat,"",@"SHT_CUDA_COMPAT_INFO"
	.align	4
        /*0000*/ 	.byte	0x02, 0x09, 0x00, 0x00, 0x02, 0x02, 0x01, 0x00, 0x02, 0x05, 0x05, 0x00, 0x03, 0x07, 0x01, 0x01
        /*0010*/ 	.byte	0x02, 0x03, 0x00, 0x00, 0x02, 0x06, 0x01, 0x00, 0x04, 0x0b, 0x08, 0x00, 0x01, 0x00, 0x00, 0x00
        /*0020*/ 	.byte	0x00, 0x00, 0x00, 0x00


//--------------------- .nv.info._Z11sine_kernelPfS_i --------------------------
	.section	.nv.info._Z11sine_kernelPfS_i,"",@"SHT_CUDA_INFO"
	.sectionflags	@""
	.align	4


	//----- nvinfo : EIATTR_CUDA_API_VERSION
	.align		4
        /*0000*/ 	.byte	0x04, 0x37
        /*0002*/ 	.short	(.L_8 - .L_7)
.L_7:
        /*0004*/ 	.word	0x00000082


	//----- nvinfo : EIATTR_KPARAM_INFO
	.align		4
.L_8:
        /*0008*/ 	.byte	0x04, 0x17
        /*000a*/ 	.short	(.L_10 - .L_9)
.L_9:
        /*000c*/ 	.word	0x00000000
        /*0010*/ 	.short	0x0002
        /*0012*/ 	.short	0x0010
        /*0014*/ 	.byte	0x00, 0xf0, 0x11, 0x00


	//----- nvinfo : EIATTR_KPARAM_INFO
	.align		4
.L_10:
        /*0018*/ 	.byte	0x04, 0x17
        /*001a*/ 	.short	(.L_12 - .L_11)
.L_11:
        /*001c*/ 	.word	0x00000000
        /*0020*/ 	.short	0x0001
        /*0022*/ 	.short	0x0008
        /*0024*/ 	.byte	0x00, 0xf5, 0x21, 0x00


	//----- nvinfo : EIATTR_KPARAM_INFO
	.align		4
.L_12:
        /*0028*/ 	.byte	0x04, 0x17
        /*002a*/ 	.short	(.L_14 - .L_13)
.L_13:
        /*002c*/ 	.word	0x00000000
        /*0030*/ 	.short	0x0000
        /*0032*/ 	.short	0x0000
        /*0034*/ 	.byte	0x00, 0xf5, 0x21, 0x00


	//----- nvinfo : EIATTR_SPARSE_MMA_MASK
	.align		4
.L_14:
        /*0038*/ 	.byte	0x03, 0x50
        /*003a*/ 	.short	0x0000


	//----- nvinfo : EIATTR_MAXREG_COUNT
	.align		4
        /*003c*/ 	.byte	0x03, 0x1b
        /*003e*/ 	.short	0x00ff


	//----- nvinfo : EIATTR_MERCURY_ISA_VERSION
	.align		4
        /*0040*/ 	.byte	0x03, 0x5f
        /*0042*/ 	.short	0x0101


	//----- nvinfo : EIATTR_VRC_CTA_INIT_COUNT
	.align		4
        /*0044*/ 	.byte	0x02, 0x4a
	.zero		1
	.zero		1


	//----- nvinfo : EIATTR_EXIT_INSTR_OFFSETS
	.align		4
        /*0048*/ 	.byte	0x04, 0x1c
        /*004a*/ 	.short	(.L_16 - .L_15)


	//   ....[0]....
.L_15:
        /*004c*/ 	.word	0x00000070


	//   ....[1]....
        /*0050*/ 	.word	0x000008a0


	//----- nvinfo : EIATTR_CRS_STACK_SIZE
	.align		4
.L_16:
        /*0054*/ 	.byte	0x04, 0x1e
        /*0056*/ 	.short	(.L_18 - .L_17)
.L_17:
        /*0058*/ 	.word	0x00000000


	//----- nvinfo : EIATTR_CBANK_PARAM_SIZE
	.align		4
.L_18:
        /*005c*/ 	.byte	0x03, 0x19
        /*005e*/ 	.short	0x0014


	//----- nvinfo : EIATTR_PARAM_CBANK
	.align		4
        /*0060*/ 	.byte	0x04, 0x0a
        /*0062*/ 	.short	(.L_20 - .L_19)
	.align		4
.L_19:
        /*0064*/ 	.word	index@(.nv.constant0._Z11sine_kernelPfS_i)
        /*0068*/ 	.short	0x0380
        /*006a*/ 	.short	0x0014


	//----- nvinfo : EIATTR_SW_WAR
	.align		4
.L_20:
        /*006c*/ 	.byte	0x04, 0x36
        /*006e*/ 	.short	(.L_22 - .L_21)
.L_21:
        /*0070*/ 	.word	0x00000008
.L_22:


//--------------------- .nv.callgraph             --------------------------
	.section	.nv.callgraph,"",@"SHT_CUDA_CALLGRAPH"
	.align	4
	.sectionentsize	8
	.align		4
        /*0000*/ 	.word	0x00000000
	.align		4
        /*0004*/ 	.word	0xffffffff
	.align		4
        /*0008*/ 	.word	0x00000000
	.align		4
        /*000c*/ 	.word	0xfffffffe
	.align		4
        /*0010*/ 	.word	0x00000000
	.align		4
        /*0014*/ 	.word	0xfffffffd
	.align		4
        /*0018*/ 	.word	0x00000000
	.align		4
        /*001c*/ 	.word	0xfffffffc


//--------------------- .nv.constant4             --------------------------
	.section	.nv.constant4,"a",@progbits
	.align	8
	.align		8
.nv.constant4:
        /*0000*/ 	.dword	__cudart_i2opi_f


//--------------------- .text._Z11sine_kernelPfS_i --------------------------
	.section	.text._Z11sine_kernelPfS_i,"ax",@progbits
	.align	128
        .global         _Z11sine_kernelPfS_i
        .type           _Z11sine_kernelPfS_i,@function
        .size           _Z11sine_kernelPfS_i,(.L_x_6 - _Z11sine_kernelPfS_i)
        .other          _Z11sine_kernelPfS_i,@"STO_CUDA_ENTRY STV_DEFAULT"
_Z11sine_kernelPfS_i:
.text._Z11sine_kernelPfS_i:
[----:B------:R-:W-:Y:S01]  /*0000*/  LDC R1, c[0x0][0x37c] ;  /* 0x0000df00ff017b82 */ /* 0x000fe20000000800 */
[----:B------:R-:W0:Y:S07]  /*0010*/  S2R R2, SR_TID.X ;  /* 0x0000000000027919 */ /* 0x000e2e0000002100 */
[----:B------:R-:W0:Y:S01]  /*0020*/  S2UR UR4, SR_CTAID.X ;  /* 0x00000000000479c3 */ /* 0x000e220000002500 */
[----:B------:R-:W1:Y:S07]  /*0030*/  LDCU UR5, c[0x0][0x390] ;  /* 0x00007200ff0577ac */ /* 0x000e6e0008000800 */
[----:B------:R-:W0:Y:S02]  /*0040*/  LDC R3, c[0x0][0x360] ;  /* 0x0000d800ff037b82 */ /* 0x000e240000000800 */
[----:B0-----:R-:W-:-:S05]  /*0050*/  IMAD R2, R3, UR4, R2 ;  /* 0x0000000403027c24 */ /* 0x001fca000f8e0202 */
[----:B-1----:R-:W-:-:S13]  /*0060*/  ISETP.GE.AND P0, PT, R2, UR5, PT ;  /* 0x0000000502007c0c */ /* 0x002fda000bf06270 */
[----:B------:R-:W-:Y:S05]  /*0070*/  @P0 EXIT ;  /* 0x000000000000094d */ /* 0x000fea0003800000 */
[----:B------:R-:W0:Y:S01]  /*0080*/  LDC.64 R4, c[0x0][0x380] ;  /* 0x0000e000ff047b82 */ /* 0x000e220000000a00 */
[----:B------:R-:W1:Y:S01]  /*0090*/  LDCU.64 UR6, c[0x0][0x358] ;  /* 0x00006b00ff0677ac */ /* 0x000e620008000a00 */
[----:B0-----:R-:W-:-:S05]  /*00a0*/  IMAD.WIDE R4, R2, 0x4, R4 ;  /* 0x0000000402047825 */ /* 0x001fca00078e0204 */
[----:B-1----:R-:W2:Y:S01]  /*00b0*/  LDG.E R0, desc[UR6][R4.64] ;  /* 0x0000000604007981 */ /* 0x002ea2000c1e1900 */
[----:B------:R-:W-:Y:S01]  /*00c0*/  BSSY.RECONVERGENT B0, `(.L_x_0) ;  /* 0x0000069000007945 */ /* 0x000fe20003800200 */
[C---:B--2---:R-:W-:Y:S01]  /*00d0*/  FMUL R3, R0.reuse, 0.63661974668502807617 ;  /* 0x3f22f98300037820 */ /* 0x044fe20000400000 */
[----:B------:R-:W-:-:S05]  /*00e0*/  FSETP.GE.AND P0, PT, |R0|, 105615, PT ;  /* 0x47ce47800000780b */ /* 0x000fca0003f06200 */
[----:B------:R-:W0:Y:S02]  /*00f0*/  F2I.NTZ R3, R3 ;  /* 0x0000000300037305 */ /* 0x000e240000203100 */
[----:B0-----:R-:W-:-:S05]  /*0100*/  I2FP.F32.S32 R7, R3 ;  /* 0x0000000300077245 */ /* 0x001fca0000201400 */
[----:B------:R-:W-:-:S04]  /*0110*/  FFMA R6, R7, -1.5707962512969970703, R0 ;  /* 0xbfc90fda07067823 */ /* 0x000fc80000000000 */
[----:B------:R-:W-:-:S04]  /*0120*/  FFMA R6, R7, -7.5497894158615963534e-08, R6 ;  /* 0xb3a2216807067823 */ /* 0x000fc80000000006 */
[----:B------:R-:W-:Y:S01]  /*0130*/  FFMA R6, R7, -5.3903029534742383927e-15, R6 ;  /* 0xa7c234c507067823 */ /* 0x000fe20000000006 */
[----:B------:R-:W-:Y:S06]  /*0140*/  @!P0 BRA `(.L_x_1) ;  /* 0x0000000400808947 */ /* 0x000fec0003800000 */
[----:B------:R-:W-:-:S13]  /*0150*/  FSETP.NEU.AND P0, PT, |R0|, +INF , PT ;  /* 0x7f8000000000780b */ /* 0x000fda0003f0d200 */
[----:B------:R-:W-:Y:S01]  /*0160*/  @!P0 FMUL R6, RZ, R0 ;  /* 0x00000000ff068220 */ /* 0x000fe20000400000 */
[----:B------:R-:W-:Y:S01]  /*0170*/  @!P0 IMAD.MOV.U32 R3, RZ, RZ, RZ ;  /* 0x000000ffff038224 */ /* 0x000fe200078e00ff */
[----:B------:R-:W-:Y:S06]  /*0180*/  @!P0 BRA `(.L_x_1) ;  /* 0x0000000400708947 */ /* 0x000fec0003800000 */
[----:B------:R-:W-:Y:S01]  /*0190*/  IMAD.SHL.U32 R3, R0, 0x100, RZ ;  /* 0x0000010000037824 */ /* 0x000fe200078e00ff */
[----:B------:R-:W0:Y:S01]  /*01a0*/  LDCU.64 UR8, c[0x4][URZ] ;  /* 0x01000000ff0877ac */ /* 0x000e220008000a00 */
[----:B------:R-:W-:Y:S02]  /*01b0*/  IMAD.MOV.U32 R11, RZ, RZ, RZ ;  /* 0x000000ffff0b7224 */ /* 0x000fe400078e00ff */
[----:B------:R-:W-:Y:S01]  /*01c0*/  IMAD.MOV.U32 R8, RZ, RZ, RZ ;  /* 0x000000ffff087224 */ /* 0x000fe200078e00ff */
[----:B------:R-:W-:Y:S01]  /*01d0*/  LOP3.LUT R3, R3, 0x80000000, RZ, 0xfc, !PT ;  /* 0x8000000003037812 */ /* 0x000fe200078efcff */
[----:B------:R-:W-:Y:S01]  /*01e0*/  UMOV UR5, URZ ;  /* 0x000000ff00057c82 */ /* 0x000fe20008000000 */
[----:B------:R-:W-:-:S05]  /*01f0*/  UMOV UR4, URZ ;  /* 0x000000ff00047c82 */ /* 0x000fca0008000000 */
.L_x_2:
[----:B0-----:R-:W-:Y:S01]  /*0200*/  IMAD.U32 R6, RZ, RZ, UR8 ;  /* 0x00000008ff067e24 */ /* 0x001fe2000f8e00ff */
[----:B------:R-:W-:-:S05]  /*0210*/  MOV R7, UR9 ;  /* 0x0000000900077c02 */ /* 0x000fca0008000f00 */
[----:B------:R-:W2:Y:S01]  /*0220*/  LDG.E.CONSTANT R4, desc[UR6][R6.64] ;  /* 0x0000000606047981 */ /* 0x000ea2000c1e9900 */
[----:B------:R-:W-:Y:S01]  /*0230*/  UIADD3 UR4, UPT, UPT, UR4, 0x1, URZ ;  /* 0x0000000104047890 */ /* 0x000fe2000fffe0ff */
[C---:B------:R-:W-:Y:S01]  /*0240*/  ISETP.EQ.AND P0, PT, R8.reuse, RZ, PT ;  /* 0x000000ff0800720c */ /* 0x040fe20003f02270 */
[----:B------:R-:W-:Y:S01]  /*0250*/  UIADD3 UR8, UP1, UPT, UR8, 0x4, URZ ;  /* 0x0000000408087890 */ /* 0x000fe2000ff3e0ff */
[C---:B------:R-:W-:Y:S01]  /*0260*/  ISETP.EQ.AND P1, PT, R8.reuse, 0x4, PT ;  /* 0x000000040800780c */ /* 0x040fe20003f22270 */
[----:B------:R-:W-:Y:S01]  /*0270*/  UISETP.NE.AND UP0, UPT, UR4, 0x6, UPT ;  /* 0x000000060400788c */ /* 0x000fe2000bf05270 */
[C---:B------:R-:W-:Y:S01]  /*0280*/  ISETP.EQ.AND P2, PT, R8.reuse, 0x8, PT ;  /* 0x000000080800780c */ /* 0x040fe20003f42270 */
[----:B------:R-:W-:Y:S01]  /*0290*/  UIADD3.X UR9, UPT, UPT, URZ, UR9, URZ, UP1, !UPT ;  /* 0x00000009ff097290 */ /* 0x000fe20008ffe4ff */
[C---:B------:R-:W-:Y:S02]  /*02a0*/  ISETP.EQ.AND P3, PT, R8.reuse, 0xc, PT ;  /* 0x0000000c0800780c */ /* 0x040fe40003f62270 */
[----:B------:R-:W-:-:S02]  /*02b0*/  ISETP.EQ.AND P4, PT, R8, 0x10, PT ;  /* 0x000000100800780c */ /* 0x000fc40003f82270 */
[C---:B------:R-:W-:Y:S01]  /*02c0*/  ISETP.EQ.AND P5, PT, R8.reuse, 0x14, PT ;  /* 0x000000140800780c */ /* 0x040fe20003fa2270 */
[----:B------:R-:W-:Y:S02]  /*02d0*/  VIADD R8, R8, 0x4 ;  /* 0x0000000408087836 */ /* 0x000fe40000000000 */
[----:B--2---:R-:W-:-:S03]  /*02e0*/  IMAD.WIDE.U32 R4, R4, R3, RZ ;  /* 0x0000000304047225 */ /* 0x004fc600078e00ff */
[----:B------:R-:W-:-:S04]  /*02f0*/  IADD3 R4, P6, PT, R4, R11, RZ ;  /* 0x0000000b04047210 */ /* 0x000fc80007fde0ff */
[----:B------:R-:W-:Y:S01]  /*0300*/  IADD3.X R11, PT, PT, R5, UR5, RZ, P6, !PT ;  /* 0x00000005050b7c10 */ /* 0x000fe2000b7fe4ff */
[--C-:B------:R-:W-:Y:S01]  /*0310*/  @P0 IMAD.MOV.U32 R9, RZ, RZ, R4.reuse ;  /* 0x000000ffff090224 */ /* 0x100fe200078e0004 */
[----:B------:R-:W-:Y:S01]  /*0320*/  @P4 MOV R14, R4 ;  /* 0x00000004000e4202 */ /* 0x000fe20000000f00 */
[--C-:B------:R-:W-:Y:S02]  /*0330*/  @P1 IMAD.MOV.U32 R10, RZ, RZ, R4.reuse ;  /* 0x000000ffff0a1224 */ /* 0x100fe400078e0004 */
[--C-:B------:R-:W-:Y:S02]  /*0340*/  @P2 IMAD.MOV.U32 R12, RZ, RZ, R4.reuse ;  /* 0x000000ffff0c2224 */ /* 0x100fe400078e0004 */
[--C-:B------:R-:W-:Y:S02]  /*0350*/  @P3 IMAD.MOV.U32 R13, RZ, RZ, R4.reuse ;  /* 0x000000ffff0d3224 */ /* 0x100fe400078e0004 */
[----:B------:R-:W-:Y:S01]  /*0360*/  @P5 IMAD.MOV.U32 R15, RZ, RZ, R4 ;  /* 0x000000ffff0f5224 */ /* 0x000fe200078e0004 */
[----:B------:R-:W-:Y:S06]  /*0370*/  BRA.U UP0, `(.L_x_2) ;  /* 0xfffffffd00a07547 */ /* 0x000fec000b83ffff */
[----:B------:R-:W-:Y:S01]  /*0380*/  SHF.R.U32.HI R3, RZ, 0x17, R0 ;  /* 0x00000017ff037819 */ /* 0x000fe20000011600 */
[----:B------:R-:W-:Y:S03]  /*0390*/  BSSY.RECONVERGENT B1, `(.L_x_3) ;  /* 0x0000029000017945 */ /* 0x000fe60003800200 */
[C---:B------:R-:W-:Y:S02]  /*03a0*/  LOP3.LUT R4, R3.reuse, 0xe0, RZ, 0xc0, !PT ;  /* 0x000000e003047812 */ /* 0x040fe400078ec0ff */
[----:B------:R-:W-:-:S03]  /*03b0*/  LOP3.LUT P6, RZ, R3, 0x1f, RZ, 0xc0, !PT ;  /* 0x0000001f03ff7812 */ /* 0x000fc600078cc0ff */
[----:B------:R-:W-:-:S05]  /*03c0*/  VIADD R4, R4, 0xffffff80 ;  /* 0xffffff8004047836 */ /* 0x000fca0000000000 */
[----:B------:R-:W-:-:S05]  /*03d0*/  SHF.R.U32.HI R4, RZ, 0x5, R4 ;  /* 0x00000005ff047819 */ /* 0x000fca0000011604 */
[----:B------:R-:W-:-:S05]  /*03e0*/  IMAD.U32 R6, R4, -0x4, RZ ;  /* 0xfffffffc04067824 */ /* 0x000fca00078e00ff */
[C---:B------:R-:W-:Y:S02]  /*03f0*/  ISETP.EQ.AND P3, PT, R6.reuse, -0x18, PT ;  /* 0xffffffe80600780c */ /* 0x040fe40003f62270 */
[C---:B------:R-:W-:Y:S02]  /*0400*/  ISETP.EQ.AND P4, PT, R6.reuse, -0x14, PT ;  /* 0xffffffec0600780c */ /* 0x040fe40003f82270 */
[C---:B------:R-:W-:Y:S02]  /*0410*/  ISETP.EQ.AND P2, PT, R6.reuse, -0x10, PT ;  /* 0xfffffff00600780c */ /* 0x040fe40003f42270 */
[C---:B------:R-:W-:Y:S02]  /*0420*/  ISETP.EQ.AND P1, PT, R6.reuse, -0xc, PT ;  /* 0xfffffff40600780c */ /* 0x040fe40003f22270 */
[C---:B------:R-:W-:Y:S02]  /*0430*/  ISETP.EQ.AND P0, PT, R6.reuse, -0x8, PT ;  /* 0xfffffff80600780c */ /* 0x040fe40003f02270 */
[----:B------:R-:W-:-:S03]  /*0440*/  ISETP.EQ.AND P5, PT, R6, RZ, PT ;  /* 0x000000ff0600720c */ /* 0x000fc60003fa2270 */
[----:B------:R-:W-:Y:S02]  /*0450*/  @P3 MOV R4, R9 ;  /* 0x0000000900043202 */ /* 0x000fe40000000f00 */
[C---:B------:R-:W-:Y:S01]  /*0460*/  ISETP.EQ.AND P3, PT, R6.reuse, -0x4, PT ;  /* 0xfffffffc0600780c */ /* 0x040fe20003f62270 */
[----:B------:R-:W-:Y:S02]  /*0470*/  @P4 IMAD.MOV.U32 R5, RZ, RZ, R9 ;  /* 0x000000ffff054224 */ /* 0x000fe400078e0009 */
[----:B------:R-:W-:Y:S01]  /*0480*/  @P4 IMAD.MOV.U32 R4, RZ, RZ, R10 ;  /* 0x000000ffff044224 */ /* 0x000fe200078e000a */
[----:B------:R-:W-:Y:S01]  /*0490*/  ISETP.EQ.AND P4, PT, R6, 0x4, PT ;  /* 0x000000040600780c */ /* 0x000fe20003f82270 */
[----:B------:R-:W-:Y:S02]  /*04a0*/  @P2 IMAD.MOV.U32 R4, RZ, RZ, R12 ;  /* 0x000000ffff042224 */ /* 0x000fe400078e000c */
[----:B------:R-:W-:Y:S02]  /*04b0*/  @P1 IMAD.MOV.U32 R4, RZ, RZ, R13 ;  /* 0x000000ffff041224 */ /* 0x000fe400078e000d */
[----:B------:R-:W-:-:S02]  /*04c0*/  @P0 IMAD.MOV.U32 R4, RZ, RZ, R14 ;  /* 0x000000ffff040224 */ /* 0x000fc400078e000e */
[----:B------:R-:W-:Y:S01]  /*04d0*/  @P2 IMAD.MOV.U32 R5, RZ, RZ, R10 ;  /* 0x000000ffff052224 */ /* 0x000fe200078e000a */
[----:B------:R-:W-:Y:S01]  /*04e0*/  @P1 MOV R5, R12 ;  /* 0x0000000c00051202 */ /* 0x000fe20000000f00 */
[----:B------:R-:W-:Y:S01]  /*04f0*/  @P0 IMAD.MOV.U32 R5, RZ, RZ, R13 ;  /* 0x000000ffff050224 */ /* 0x000fe200078e000d */
[----:B------:R-:W-:Y:S01]  /*0500*/  @P3 MOV R4, R15 ;  /* 0x0000000f00043202 */ /* 0x000fe20000000f00 */
[----:B------:R-:W-:Y:S02]  /*0510*/  @P5 IMAD.MOV.U32 R4, RZ, RZ, R11 ;  /* 0x000000ffff045224 */ /* 0x000fe400078e000b */
[----:B------:R-:W-:Y:S02]  /*0520*/  @P3 IMAD.MOV.U32 R5, RZ, RZ, R14 ;  /* 0x000000ffff053224 */ /* 0x000fe400078e000e */
[----:B------:R-:W-:Y:S02]  /*0530*/  @P5 IMAD.MOV.U32 R5, RZ, RZ, R15 ;  /* 0x000000ffff055224 */ /* 0x000fe400078e000f */
[----:B------:R-:W-:-:S02]  /*0540*/  @P4 IMAD.MOV.U32 R5, RZ, RZ, R11 ;  /* 0x000000ffff054224 */ /* 0x000fc400078e000b */
[----:B------:R-:W-:Y:S01]  /*0550*/  IMAD.MOV.U32 R8, RZ, RZ, R4 ;  /* 0x000000ffff087224 */ /* 0x000fe200078e0004 */
[----:B------:R-:W-:Y:S06]  /*0560*/  @!P6 BRA `(.L_x_4) ;  /* 0x00000000002ce947 */ /* 0x000fec0003800000 */
[----:B------:R-:W-:Y:S01]  /*0570*/  @P2 MOV R4, R9 ;  /* 0x0000000900042202 */ /* 0x000fe20000000f00 */
[----:B------:R-:W-:Y:S01]  /*0580*/  @P1 IMAD.MOV.U32 R4, RZ, RZ, R10 ;  /* 0x000000ffff041224 */ /* 0x000fe200078e000a */
[----:B------:R-:W-:Y:S01]  /*0590*/  LOP3.LUT R3, R3, 0x1f, RZ, 0xc0, !PT ;  /* 0x0000001f03037812 */ /* 0x000fe200078ec0ff */
[----:B------:R-:W-:Y:S01]  /*05a0*/  @P0 IMAD.MOV.U32 R4, RZ, RZ, R12 ;  /* 0x000000ffff040224 */ /* 0x000fe200078e000c */
[----:B------:R-:W-:Y:S01]  /*05b0*/  ISETP.EQ.AND P0, PT, R6, 0x8, PT ;  /* 0x000000080600780c */ /* 0x000fe20003f02270 */
[----:B------:R-:W-:Y:S01]  /*05c0*/  @P3 IMAD.MOV.U32 R4, RZ, RZ, R13 ;  /* 0x000000ffff043224 */ /* 0x000fe200078e000d */
[----:B------:R-:W-:Y:S01]  /*05d0*/  SHF.L.W.U32.HI R8, R5, R3, R8 ;  /* 0x0000000305087219 */ /* 0x000fe20000010e08 */
[----:B------:R-:W-:Y:S01]  /*05e0*/  @P5 IMAD.MOV.U32 R4, RZ, RZ, R14 ;  /* 0x000000ffff045224 */ /* 0x000fe200078e000e */
[----:B------:R-:W-:-:S09]  /*05f0*/  @P4 MOV R4, R15 ;  /* 0x0000000f00044202 */ /* 0x000fd20000000f00 */
[----:B------:R-:W-:-:S05]  /*0600*/  @P0 IMAD.MOV.U32 R4, RZ, RZ, R11 ;  /* 0x000000ffff040224 */ /* 0x000fca00078e000b */
[----:B------:R-:W-:-:S07]  /*0610*/  SHF.L.W.U32.HI R5, R4, R3, R5 ;  /* 0x0000000304057219 */ /* 0x000fce0000010e05 */
.L_x_4:
[----:B------:R-:W-:Y:S05]  /*0620*/  BSYNC.RECONVERGENT B1 ;  /* 0x0000000000017941 */ /* 0x000fea0003800200 */
.L_x_3:
[C---:B------:R-:W-:Y:S01]  /*0630*/  SHF.L.W.U32.HI R9, R5.reuse, 0x2, R8 ;  /* 0x0000000205097819 */ /* 0x040fe20000010e08 */
[----:B------:R-:W-:Y:S01]  /*0640*/  IMAD.SHL.U32 R5, R5, 0x4, RZ ;  /* 0x0000000405057824 */ /* 0x000fe200078e00ff */
[----:B------:R-:W-:Y:S01]  /*0650*/  UMOV UR4, 0x54442d19 ;  /* 0x54442d1900047882 */ /* 0x000fe20000000000 */
[----:B------:R-:W-:Y:S01]  /*0660*/  UMOV UR5, 0x3bf921fb ;  /* 0x3bf921fb00057882 */ /* 0x000fe20000000000 */
[----:B------:R-:W-:Y:S02]  /*0670*/  SHF.R.S32.HI R4, RZ, 0x1f, R9 ;  /* 0x0000001fff047819 */ /* 0x000fe40000011409 */
[----:B------:R-:W-:Y:S02]  /*0680*/  ISETP.GE.AND P0, PT, R0, RZ, PT ;  /* 0x000000ff0000720c */ /* 0x000fe40003f06270 */
[C---:B------:R-:W-:Y:S02]  /*0690*/  LOP3.LUT R6, R4.reuse, R5, RZ, 0x3c, !PT ;  /* 0x0000000504067212 */ /* 0x040fe400078e3cff */
[----:B------:R-:W-:-:S02]  /*06a0*/  LOP3.LUT R7, R4, R9, RZ, 0x3c, !PT ;  /* 0x0000000904077212 */ /* 0x000fc400078e3cff */
[----:B------:R-:W-:Y:S02]  /*06b0*/  SHF.R.U32.HI R3, RZ, 0x1e, R8 ;  /* 0x0000001eff037819 */ /* 0x000fe40000011608 */
[----:B------:R-:W0:Y:S01]  /*06c0*/  I2F.F64.S64 R4, R6 ;  /* 0x0000000600047312 */ /* 0x000e220000301c00 */
[C---:B------:R-:W-:Y:S02]  /*06d0*/  LOP3.LUT R0, R9.reuse, R0, RZ, 0x3c, !PT ;  /* 0x0000000009007212 */ /* 0x040fe400078e3cff */
[----:B------:R-:W-:Y:S02]  /*06e0*/  LEA.HI R3, R9, R3, RZ, 0x1 ;  /* 0x0000000309037211 */ /* 0x000fe400078f08ff */
[----:B------:R-:W-:-:S03]  /*06f0*/  ISETP.GE.AND P1, PT, R0, RZ, PT ;  /* 0x000000ff0000720c */ /* 0x000fc60003f26270 */
[----:B------:R-:W-:-:S04]  /*0700*/  IMAD.MOV R0, RZ, RZ, -R3 ;  /* 0x000000ffff007224 */ /* 0x000fc800078e0a03 */
[----:B------:R-:W-:Y:S01]  /*0710*/  @!P0 IMAD.MOV.U32 R3, RZ, RZ, R0 ;  /* 0x000000ffff038224 */ /* 0x000fe200078e0000 */
[----:B0-----:R-:W-:-:S10]  /*0720*/  DMUL R4, R4, UR4 ;  /* 0x0000000404047c28 */ /* 0x001fd40008000000 */
[----:B------:R-:W0:Y:S02]  /*0730*/  F2F.F32.F64 R4, R4 ;  /* 0x0000000400047310 */ /* 0x000e240000301000 */
[----:B0-----:R-:W-:-:S07]  /*0740*/  FSEL R6, -R4, R4, !P1 ;  /* 0x0000000404067208 */ /* 0x001fce0004800100 */
.L_x_1:
[----:B------:R-:W-:Y:S05]  /*0750*/  BSYNC.RECONVERGENT B0 ;  /* 0x0000000000007941 */ /* 0x000fea0003800200 */
.L_x_0:
[----:B------:R-:W-:Y:S01]  /*0760*/  MOV R0, 0x37cbac00 ;  /* 0x37cbac0000007802 */ /* 0x000fe20000000f00 */
[----:B------:R-:W-:Y:S01]  /*0770*/  FMUL R7, R6, R6 ;  /* 0x0000000606077220 */ /* 0x000fe20000400000 */
[----:B------:R-:W-:Y:S01]  /*0780*/  LOP3.LUT R8, R3, 0x1, RZ, 0xc0, !PT ;  /* 0x0000000103087812 */ /* 0x000fe200078ec0ff */
[----:B------:R-:W0:Y:S01]  /*0790*/  LDC.64 R4, c[0x0][0x388] ;  /* 0x0000e200ff047b82 */ /* 0x000e220000000a00 */
[----:B------:R-:W-:Y:S02]  /*07a0*/  IMAD.MOV.U32 R9, RZ, RZ, 0x3effffff ;  /* 0x3effffffff097424 */ /* 0x000fe400078e00ff */
[----:B------:R-:W-:Y:S01]  /*07b0*/  FFMA R0, R7, R0, -0.0013887860113754868507 ;  /* 0xbab607ed07007423 */ /* 0x000fe20000000000 */
[----:B------:R-:W-:Y:S01]  /*07c0*/  ISETP.NE.U32.AND P0, PT, R8, 0x1, PT ;  /* 0x000000010800780c */ /* 0x000fe20003f05070 */
[----:B------:R-:W-:Y:S01]  /*07d0*/  IMAD.MOV.U32 R8, RZ, RZ, 0x3d2aaabb ;  /* 0x3d2aaabbff087424 */ /* 0x000fe200078e00ff */
[----:B------:R-:W-:Y:S02]  /*07e0*/  LOP3.LUT P1, RZ, R3, 0x2, RZ, 0xc0, !PT ;  /* 0x0000000203ff7812 */ /* 0x000fe4000782c0ff */
[----:B------:R-:W-:-:S02]  /*07f0*/  FSEL R0, R0, -0.00019574658654164522886, !P0 ;  /* 0xb94d415300007808 */ /* 0x000fc40004000000 */
[----:B------:R-:W-:Y:S02]  /*0800*/  FSEL R8, R8, 0.0083327032625675201416, !P0 ;  /* 0x3c0885e408087808 */ /* 0x000fe40004000000 */
[----:B------:R-:W-:-:S03]  /*0810*/  FSEL R3, -R9, -0.16666662693023681641, !P0 ;  /* 0xbe2aaaa809037808 */ /* 0x000fc60004000100 */
[----:B------:R-:W-:Y:S01]  /*0820*/  FFMA R8, R7, R0, R8 ;  /* 0x0000000007087223 */ /* 0x000fe20000000008 */
[----:B------:R-:W-:-:S03]  /*0830*/  FSEL R0, R6, 1, P0 ;  /* 0x3f80000006007808 */ /* 0x000fc60000000000 */
[C---:B------:R-:W-:Y:S02]  /*0840*/  FFMA R3, R7.reuse, R8, R3 ;  /* 0x0000000807037223 */ /* 0x040fe40000000003 */
[----:B------:R-:W-:-:S04]  /*0850*/  FFMA R7, R7, R0, RZ ;  /* 0x0000000007077223 */ /* 0x000fc800000000ff */
[----:B------:R-:W-:Y:S01]  /*0860*/  FFMA R3, R7, R3, R0 ;  /* 0x0000000307037223 */ /* 0x000fe20000000000 */
[----:B0-----:R-:W-:-:S04]  /*0870*/  IMAD.WIDE R4, R2, 0x4, R4 ;  /* 0x0000000402047825 */ /* 0x001fc800078e0204 */
[----:B------:R-:W-:-:S05]  /*0880*/  @P1 FADD R3, RZ, -R3 ;  /* 0x80000003ff031221 */ /* 0x000fca0000000000 */
[----:B------:R-:W-:Y:S01]  /*0890*/  STG.E desc[UR6][R4.64], R3 ;  /* 0x0000000304007986 */ /* 0x000fe2000c101906 */
[----:B------:R-:W-:Y:S05]  /*08a0*/  EXIT ;  /* 0x000000000000794d */ /* 0x000fea0003800000 */
.L_x_5:
[----:B------:R-:W-:-:S00]  /*08b0*/  BRA `(.L_x_5) ;  /* 0xfffffffc00fc7947 */ /* 0x000fc0000383ffff */
[----:B------:R-:W-:-:S00]  /*08c0*/  NOP ;  /* 0x0000000000007918 */ /* 0x000fc00000000000 */
        /* <DEDUP_REMOVED lines=11> */
.L_x_6:


//--------------------- .nv.global.init           --------------------------
	.section	.nv.global.init,"aw",@progbits
	.align	4
.nv.global.init:
	.type		__cudart_i2opi_f,@object
	.size		__cudart_i2opi_f,(.L_0 - __cudart_i2opi_f)
__cudart_i2opi_f:
        /*0000*/ 	.byte	0x41, 0x90, 0x43, 0x3c, 0x99, 0x95, 0x62, 0xdb, 0xc0, 0xdd, 0x34, 0xf5, 0xd1, 0x57, 0x27, 0xfc
        /*0010*/ 	.byte	0x29, 0x15, 0x44, 0x4e, 0x6e, 0x83, 0xf9, 0xa2
.L_0:


//--------------------- .nv.shared.reserved.0     --------------------------
	.section	.nv.shared.reserved.0,"aw",@nobits
	.weak		__nv_reservedSMEM_offset_0_alias
	.size		__nv_reservedSMEM_offset_0_alias, 0, 64
	.other		__nv_reservedSMEM_offset_0_alias,@"STO_CUDA_RESERVED_SHARED STV_DEFAULT"
__nv_reservedSMEM_offset_0_alias:
	.zero		0
	.zero		64


//--------------------- .nv.constant0._Z11sine_kernelPfS_i --------------------------
	.section	.nv.constant0._Z11sine_kernelPfS_i,"a",@progbits
	.sectionflags	@""
	.align	4
.nv.constant0._Z11sine_kernelPfS_i:
	.zero		916


//--------------------- SYMBOLS --------------------------

	.type		.nv.reservedSmem.offset0,@object
	.size		.nv.reservedSmem.offset0,0x4
